//
// Generated by NVIDIA NVVM Compiler
//
// Compiler Build ID: CL-36424714
// Cuda compilation tools, release 13.0, V13.0.88
// Based on NVVM 20.0.0
//

.version 9.0
.target sm_100
.address_size 64

	// .globl	_Z7processPdS_
.func  (.param .align 16 .b8 func_retval0[16]) __internal_trig_reduction_slowpathd
(
	.param .b64 __internal_trig_reduction_slowpathd_param_0
)
;
.global .align 8 .b8 __cudart_i2opi_d[144] = {8, 93, 141, 31, 177, 95, 251, 107, 234, 146, 82, 138, 247, 57, 7, 61, 123, 241, 229, 235, 199, 186, 39, 117, 45, 234, 95, 158, 102, 63, 70, 79, 183, 9, 203, 39, 207, 126, 54, 109, 31, 109, 10, 90, 139, 17, 47, 239, 15, 152, 5, 222, 255, 151, 248, 31, 59, 40, 249, 189, 139, 95, 132, 156, 244, 57, 83, 131, 57, 214, 145, 57, 65, 126, 95, 180, 38, 112, 156, 233, 132, 68, 187, 46, 245, 53, 130, 232, 62, 167, 41, 177, 28, 235, 29, 254, 28, 146, 209, 9, 234, 46, 73, 6, 224, 210, 77, 66, 58, 110, 36, 183, 97, 197, 187, 222, 171, 99, 81, 254, 65, 144, 67, 60, 153, 149, 98, 219, 192, 221, 52, 245, 209, 87, 39, 252, 41, 21, 68, 78, 110, 131, 249, 162};
.global .align 16 .b8 __cudart_sin_cos_coeffs[128] = {70, 210, 176, 44, 241, 229, 90, 190, 146, 227, 172, 105, 227, 29, 199, 62, 161, 98, 219, 25, 160, 1, 42, 191, 24, 8, 17, 17, 17, 17, 129, 63, 84, 85, 85, 85, 85, 85, 197, 191, 0, 0, 0, 0, 0, 0, 0, 0, 0, 0, 0, 0, 0, 0, 0, 0, 100, 129, 253, 32, 131, 255, 168, 189, 40, 133, 239, 193, 167, 238, 33, 62, 217, 230, 6, 142, 79, 126, 146, 190, 233, 188, 221, 25, 160, 1, 250, 62, 71, 93, 193, 22, 108, 193, 86, 191, 81, 85, 85, 85, 85, 85, 165, 63, 0, 0, 0, 0, 0, 0, 224, 191, 0, 0, 0, 0, 0, 0, 240, 63};

.visible .entry _Z7processPdS_(
	.param .u64 .ptr .align 1 _Z7processPdS__param_0,
	.param .u64 .ptr .align 1 _Z7processPdS__param_1
)
{
	.reg .pred 	%p<9>;
	.reg .b32 	%r<26>;
	.reg .b64 	%rd<17>;
	.reg .b64 	%fd<71>;

	ld.param.u64 	%rd3, [_Z7processPdS__param_0];
	ld.param.u64 	%rd2, [_Z7processPdS__param_1];
	cvta.to.global.u64 	%rd4, %rd3;
	mov.u32 	%r10, %tid.x;
	mov.u32 	%r11, %ctaid.x;
	mov.u32 	%r12, %ntid.x;
	mad.lo.s32 	%r1, %r11, %r12, %r10;
	mul.wide.s32 	%rd5, %r1, 8;
	add.s64 	%rd1, %rd4, %rd5;
	ld.global.f64 	%fd1, [%rd1];
	ld.global.f64 	%fd2, [%rd1+24];
	abs.f64 	%fd3, %fd2;
	setp.neu.f64 	%p1, %fd3, 0d7FF0000000000000;
	@%p1 bra 	$L__BB0_2;
	mov.f64 	%fd21, 0d0000000000000000;
	mul.rn.f64 	%fd68, %fd2, %fd21;
	mov.b32 	%r23, 0;
	bra.uni 	$L__BB0_4;
$L__BB0_2:
	mul.f64 	%fd16, %fd2, 0d3FE45F306DC9C883;
	cvt.rni.s32.f64 	%r23, %fd16;
	cvt.rn.f64.s32 	%fd17, %r23;
	fma.rn.f64 	%fd18, %fd17, 0dBFF921FB54442D18, %fd2;
	fma.rn.f64 	%fd19, %fd17, 0dBC91A62633145C00, %fd18;
	fma.rn.f64 	%fd68, %fd17, 0dB97B839A252049C0, %fd19;
	setp.ltu.f64 	%p2, %fd3, 0d41E0000000000000;
	@%p2 bra 	$L__BB0_4;
	{ // callseq 0, 0
	.param .b64 param0;
	st.param.f64 	[param0], %fd2;
	.param .align 16 .b8 retval0[16];
	call.uni (retval0), 
	__internal_trig_reduction_slowpathd, 
	(
	param0
	);
	ld.param.f64 	%fd68, [retval0];
	ld.param.b32 	%r23, [retval0+8];
	} // callseq 0
$L__BB0_4:
	shl.b32 	%r15, %r23, 6;
	cvt.u64.u32 	%rd6, %r15;
	and.b64  	%rd7, %rd6, 64;
	mov.u64 	%rd8, __cudart_sin_cos_coeffs;
	add.s64 	%rd9, %rd8, %rd7;
	mul.rn.f64 	%fd22, %fd68, %fd68;
	and.b32  	%r16, %r23, 1;
	setp.eq.b32 	%p3, %r16, 1;
	selp.f64 	%fd23, 0dBDA8FF8320FD8164, 0d3DE5DB65F9785EBA, %p3;
	ld.global.nc.v2.f64 	{%fd24, %fd25}, [%rd9];
	fma.rn.f64 	%fd26, %fd23, %fd22, %fd24;
	fma.rn.f64 	%fd27, %fd26, %fd22, %fd25;
	ld.global.nc.v2.f64 	{%fd28, %fd29}, [%rd9+16];
	fma.rn.f64 	%fd30, %fd27, %fd22, %fd28;
	fma.rn.f64 	%fd31, %fd30, %fd22, %fd29;
	ld.global.nc.v2.f64 	{%fd32, %fd33}, [%rd9+32];
	fma.rn.f64 	%fd34, %fd31, %fd22, %fd32;
	fma.rn.f64 	%fd35, %fd34, %fd22, %fd33;
	fma.rn.f64 	%fd36, %fd35, %fd68, %fd68;
	fma.rn.f64 	%fd37, %fd35, %fd22, 0d3FF0000000000000;
	selp.f64 	%fd38, %fd37, %fd36, %p3;
	and.b32  	%r17, %r23, 2;
	setp.eq.s32 	%p4, %r17, 0;
	mov.f64 	%fd39, 0d0000000000000000;
	sub.f64 	%fd40, %fd39, %fd38;
	selp.f64 	%fd8, %fd38, %fd40, %p4;
	ld.global.f64 	%fd9, [%rd1+32];
	abs.f64 	%fd10, %fd9;
	setp.neu.f64 	%p5, %fd10, 0d7FF0000000000000;
	@%p5 bra 	$L__BB0_6;
	mov.f64 	%fd46, 0d0000000000000000;
	mul.rn.f64 	%fd70, %fd9, %fd46;
	mov.b32 	%r25, 1;
	bra.uni 	$L__BB0_9;
$L__BB0_6:
	mul.f64 	%fd41, %fd9, 0d3FE45F306DC9C883;
	cvt.rni.s32.f64 	%r24, %fd41;
	cvt.rn.f64.s32 	%fd42, %r24;
	fma.rn.f64 	%fd43, %fd42, 0dBFF921FB54442D18, %fd9;
	fma.rn.f64 	%fd44, %fd42, 0dBC91A62633145C00, %fd43;
	fma.rn.f64 	%fd70, %fd42, 0dB97B839A252049C0, %fd44;
	setp.ltu.f64 	%p6, %fd10, 0d41E0000000000000;
	@%p6 bra 	$L__BB0_8;
	{ // callseq 1, 0
	.param .b64 param0;
	st.param.f64 	[param0], %fd9;
	.param .align 16 .b8 retval0[16];
	call.uni (retval0), 
	__internal_trig_reduction_slowpathd, 
	(
	param0
	);
	ld.param.f64 	%fd70, [retval0];
	ld.param.b32 	%r24, [retval0+8];
	} // callseq 1
$L__BB0_8:
	add.s32 	%r25, %r24, 1;
$L__BB0_9:
	cvta.to.global.u64 	%rd10, %rd2;
	shl.b32 	%r20, %r25, 6;
	cvt.u64.u32 	%rd11, %r20;
	and.b64  	%rd12, %rd11, 64;
	add.s64 	%rd14, %rd8, %rd12;
	mul.rn.f64 	%fd47, %fd70, %fd70;
	and.b32  	%r21, %r25, 1;
	setp.eq.b32 	%p7, %r21, 1;
	selp.f64 	%fd48, 0dBDA8FF8320FD8164, 0d3DE5DB65F9785EBA, %p7;
	ld.global.nc.v2.f64 	{%fd49, %fd50}, [%rd14];
	fma.rn.f64 	%fd51, %fd48, %fd47, %fd49;
	fma.rn.f64 	%fd52, %fd51, %fd47, %fd50;
	ld.global.nc.v2.f64 	{%fd53, %fd54}, [%rd14+16];
	fma.rn.f64 	%fd55, %fd52, %fd47, %fd53;
	fma.rn.f64 	%fd56, %fd55, %fd47, %fd54;
	ld.global.nc.v2.f64 	{%fd57, %fd58}, [%rd14+32];
	fma.rn.f64 	%fd59, %fd56, %fd47, %fd57;
	fma.rn.f64 	%fd60, %fd59, %fd47, %fd58;
	fma.rn.f64 	%fd61, %fd60, %fd70, %fd70;
	fma.rn.f64 	%fd62, %fd60, %fd47, 0d3FF0000000000000;
	selp.f64 	%fd63, %fd62, %fd61, %p7;
	and.b32  	%r22, %r25, 2;
	setp.eq.s32 	%p8, %r22, 0;
	mov.f64 	%fd64, 0d0000000000000000;
	sub.f64 	%fd65, %fd64, %fd63;
	selp.f64 	%fd66, %fd63, %fd65, %p8;
	fma.rn.f64 	%fd67, %fd8, %fd66, %fd1;
	add.s64 	%rd16, %rd10, %rd5;
	st.global.f64 	[%rd16], %fd67;
	bar.sync 	0;
	ret;

}
.func  (.param .align 16 .b8 func_retval0[16]) __internal_trig_reduction_slowpathd(
	.param .b64 __internal_trig_reduction_slowpathd_param_0
)
{
	.local .align 8 .b8 	__local_depot1[40];
	.reg .b64 	%SP;
	.reg .b64 	%SPL;
	.reg .pred 	%p<10>;
	.reg .b32 	%r<47>;
	.reg .b64 	%rd<74>;
	.reg .b64 	%fd<5>;

	mov.u64 	%SPL, __local_depot1;
	ld.param.f64 	%fd4, [__internal_trig_reduction_slowpathd_param_0];
	add.u64 	%rd1, %SPL, 0;
	{
	.reg .b32 %temp; 
	mov.b64 	{%temp, %r1}, %fd4;
	}
	shr.u32 	%r2, %r1, 20;
	and.b32  	%r3, %r2, 2047;
	setp.eq.s32 	%p1, %r3, 2047;
	mov.b32 	%r46, 0;
	@%p1 bra 	$L__BB1_9;
	add.s32 	%r20, %r3, -1024;
	mov.b64 	%rd20, %fd4;
	shl.b64 	%rd2, %rd20, 11;
	shr.u32 	%r4, %r20, 6;
	sub.s32 	%r45, 15, %r4;
	sub.s32 	%r21, 19, %r4;
	setp.lt.u32 	%p2, %r20, 128;
	selp.b32 	%r6, 18, %r21, %p2;
	setp.ge.s32 	%p3, %r45, %r6;
	mov.b64 	%rd70, 0;
	@%p3 bra 	$L__BB1_4;
	add.s32 	%r23, %r6, %r4;
	neg.s32 	%r43, %r23;
	or.b64  	%rd3, %rd2, -9223372036854775808;
	mov.b64 	%rd70, 0;
	mov.b32 	%r42, 0;
	mov.u64 	%rd25, __cudart_i2opi_d;
	mov.u32 	%r44, %r45;
$L__BB1_3:
	.pragma "nounroll";
	mul.wide.s32 	%rd22, %r42, 8;
	add.s64 	%rd23, %rd1, %rd22;
	mul.wide.s32 	%rd24, %r44, 8;
	add.s64 	%rd26, %rd25, %rd24;
	ld.global.nc.u64 	%rd27, [%rd26];
	{
	.reg .u32 %r0, %r1, %r2, %r3, %alo, %ahi, %blo, %bhi, %clo, %chi;
	mov.b64 	{%alo,%ahi}, %rd27;
	mov.b64 	{%blo,%bhi}, %rd3;
	mov.b64 	{%clo,%chi}, %rd70;
	mad.lo.cc.u32 	%r0, %alo, %blo, %clo;
	madc.hi.cc.u32 	%r1, %alo, %blo, %chi;
	madc.hi.u32 	%r2, %alo, %bhi, 0;
	mad.lo.cc.u32 	%r1, %alo, %bhi, %r1;
	madc.hi.cc.u32 	%r2, %ahi, %blo, %r2;
	madc.hi.u32 	%r3, %ahi, %bhi, 0;
	mad.lo.cc.u32 	%r1, %ahi, %blo, %r1;
	madc.lo.cc.u32 	%r2, %ahi, %bhi, %r2;
	addc.u32 	%r3, %r3, 0;
	mov.b64 	%rd28, {%r0,%r1};
	mov.b64 	%rd70, {%r2,%r3};
	}
	st.local.u64 	[%rd23], %rd28;
	add.s32 	%r44, %r44, 1;
	add.s32 	%r43, %r43, 1;
	add.s32 	%r42, %r42, 1;
	setp.ne.s32 	%p4, %r43, -15;
	mov.u32 	%r45, %r6;
	@%p4 bra 	$L__BB1_3;
$L__BB1_4:
	cvt.s64.s32 	%rd29, %r45;
	cvt.u64.u32 	%rd30, %r4;
	add.s64 	%rd31, %rd30, %rd29;
	shl.b64 	%rd32, %rd31, 3;
	add.s64 	%rd33, %rd1, %rd32;
	st.local.u64 	[%rd33+-120], %rd70;
	and.b32  	%r15, %r2, 63;
	ld.local.u64 	%rd72, [%rd1+16];
	ld.local.u64 	%rd71, [%rd1+24];
	setp.eq.s32 	%p5, %r15, 0;
	@%p5 bra 	$L__BB1_6;
	shl.b64 	%rd34, %rd71, %r15;
	shr.u64 	%rd35, %rd72, 1;
	xor.b32  	%r24, %r15, 63;
	shr.u64 	%rd36, %rd35, %r24;
	or.b64  	%rd71, %rd34, %rd36;
	ld.local.u64 	%rd37, [%rd1+8];
	shl.b64 	%rd38, %rd72, %r15;
	shr.u64 	%rd39, %rd37, 1;
	shr.u64 	%rd40, %rd39, %r24;
	or.b64  	%rd72, %rd38, %rd40;
$L__BB1_6:
	and.b32  	%r25, %r1, -2147483648;
	shr.u64 	%rd41, %rd71, 62;
	cvt.u32.u64 	%r26, %rd41;
	mov.b64 	{%r27, %r28}, %rd71;
	mov.b64 	{%r29, %r30}, %rd72;
	shf.l.wrap.b32 	%r31, %r30, %r27, 2;
	shf.l.wrap.b32 	%r32, %r27, %r28, 2;
	mov.b64 	%rd42, {%r31, %r32};
	shl.b64 	%rd43, %rd72, 2;
	shr.u64 	%rd44, %rd42, 63;
	cvt.u32.u64 	%r33, %rd44;
	add.s32 	%r34, %r33, %r26;
	setp.eq.s32 	%p6, %r25, 0;
	neg.s32 	%r35, %r34;
	selp.b32 	%r46, %r34, %r35, %p6;
	setp.gt.s64 	%p7, %rd42, -1;
	mov.b64 	%rd45, 0;
	{
	.reg .u32 %r0, %r1, %r2, %r3, %a0, %a1, %a2, %a3, %b0, %b1, %b2, %b3;
	mov.b64 	{%a0,%a1}, %rd45;
	mov.b64 	{%a2,%a3}, %rd45;
	mov.b64 	{%b0,%b1}, %rd43;
	mov.b64 	{%b2,%b3}, %rd42;
	sub.cc.u32 	%r0, %a0, %b0;
	subc.cc.u32 	%r1, %a1, %b1;
	subc.cc.u32 	%r2, %a2, %b2;
	subc.u32 	%r3, %a3, %b3;
	mov.b64 	%rd46, {%r0,%r1};
	mov.b64 	%rd47, {%r2,%r3};
	}
	xor.b32  	%r36, %r25, -2147483648;
	selp.b64 	%rd73, %rd42, %rd47, %p7;
	selp.b64 	%rd14, %rd43, %rd46, %p7;
	selp.b32 	%r17, %r25, %r36, %p7;
	clz.b64 	%r37, %rd73;
	cvt.u64.u32 	%rd15, %r37;
	setp.eq.s32 	%p8, %r37, 0;
	@%p8 bra 	$L__BB1_8;
	cvt.u32.u64 	%r38, %rd15;
	and.b32  	%r39, %r38, 63;
	shl.b64 	%rd48, %rd73, %r39;
	shr.u64 	%rd49, %rd14, 1;
	not.b32 	%r40, %r38;
	and.b32  	%r41, %r40, 63;
	shr.u64 	%rd50, %rd49, %r41;
	or.b64  	%rd73, %rd48, %rd50;
$L__BB1_8:
	mov.b64 	%rd51, -3958705157555305931;
	{
	.reg .u32 %r0, %r1, %r2, %r3, %alo, %ahi, %blo, %bhi;
	mov.b64 	{%alo,%ahi}, %rd73;
	mov.b64 	{%blo,%bhi}, %rd51;
	mul.lo.u32 	%r0, %alo, %blo;
	mul.hi.u32 	%r1, %alo, %blo;
	mad.lo.cc.u32 	%r1, %alo, %bhi, %r1;
	madc.hi.u32 	%r2, %alo, %bhi, 0;
	mad.lo.cc.u32 	%r1, %ahi, %blo, %r1;
	madc.hi.cc.u32 	%r2, %ahi, %blo, %r2;
	madc.hi.u32 	%r3, %ahi, %bhi, 0;
	mad.lo.cc.u32 	%r2, %ahi, %bhi, %r2;
	addc.u32 	%r3, %r3, 0;
	mov.b64 	%rd52, {%r0,%r1};
	mov.b64 	%rd53, {%r2,%r3};
	}
	setp.gt.s64 	%p9, %rd53, 0;
	{
	.reg .u32 %r0, %r1, %r2, %r3, %a0, %a1, %a2, %a3, %b0, %b1, %b2, %b3;
	mov.b64 	{%a0,%a1}, %rd52;
	mov.b64 	{%a2,%a3}, %rd53;
	mov.b64 	{%b0,%b1}, %rd52;
	mov.b64 	{%b2,%b3}, %rd53;
	add.cc.u32 	%r0, %a0, %b0;
	addc.cc.u32 	%r1, %a1, %b1;
	addc.cc.u32 	%r2, %a2, %b2;
	addc.u32 	%r3, %a3, %b3;
	mov.b64 	%rd54, {%r0,%r1};
	mov.b64 	%rd55, {%r2,%r3};
	}
	selp.b64 	%rd56, %rd55, %rd53, %p9;
	selp.s64 	%rd57, -1, 0, %p9;
	sub.s64 	%rd58, %rd57, %rd15;
	cvt.u64.u32 	%rd59, %r17;
	shl.b64 	%rd60, %rd59, 32;
	add.s64 	%rd61, %rd56, 1;
	shr.u64 	%rd62, %rd61, 10;
	add.s64 	%rd63, %rd62, 1;
	shr.u64 	%rd64, %rd63, 1;
	shl.b64 	%rd65, %rd58, 52;
	add.s64 	%rd66, %rd65, %rd64;
	add.s64 	%rd67, %rd66, 4602678819172646912;
	or.b64  	%rd68, %rd67, %rd60;
	mov.b64 	%fd4, %rd68;
$L__BB1_9:
	st.param.f64 	[func_retval0], %fd4;
	st.param.b32 	[func_retval0+8], %r46;
	ret;

}


// ===== COMPILED SASS (sm_100) =====

	.target	sm_100

	.elftype	@"ET_EXEC"


//--------------------- .note.nv.tkinfo           --------------------------
	.section	.note.nv.tkinfo,"",@"SHT_NOTE"
	.sectionflags	@"SHF_NOTE_NV_TKINFO"
	.tkinfo
        /*0018*/ 	.word	0x00000002
        /*0030*/ 	.string	""
        /*0030*/ 	.string	"ptxas"
        /*0030*/ 	.string	"Cuda compilation tools, release 13.0, V13.0.88"
        /*0030*/ 	.string	"Build cuda_13.0.r13.0/compiler.36424714_0"
        /*0030*/ 	.string	"-arch sm_100 -m 64 "



//--------------------- .note.nv.cuinfo           --------------------------
	.section	.note.nv.cuinfo,"",@"SHT_NOTE"
	.sectionflags	@"SHF_NOTE_NV_CUINFO"
        /*0018*/ 	.short	0x0002
        /*001a*/ 	.short	0x0064
        /*001c*/ 	.short	0x0082
	.zero		2


//--------------------- .nv.info                  --------------------------
	.section	.nv.info,"",@"SHT_CUDA_INFO"
	.align	4


	//----- nvinfo : EIATTR_REGCOUNT
	.align		4
        /*0000*/ 	.byte	0x04, 0x2f
        /*0002*/ 	.short	(.L_3 - .L_2)
	.align		4
.L_2:
        /*0004*/ 	.word	index@(_Z7processPdS_)
        /*0008*/ 	.word	0x00000020


	//----- nvinfo : EIATTR_FRAME_SIZE
	.align		4
.L_3:
        /*000c*/ 	.byte	0x04, 0x11
        /*000e*/ 	.short	(.L_5 - .L_4)
	.align		4
.L_4:
        /*0010*/ 	.word	index@($_Z7processPdS_$__internal_trig_reduction_slowpathd)
        /*0014*/ 	.word	0x00000028


	//----- nvinfo : EIATTR_FRAME_SIZE
	.align		4
.L_5:
        /*0018*/ 	.byte	0x04, 0x11
        /*001a*/ 	.short	(.L_7 - .L_6)
	.align		4
.L_6:
        /*001c*/ 	.word	index@(_Z7processPdS_)
        /*0020*/ 	.word	0x00000028


	//----- nvinfo : EIATTR_MIN_STACK_SIZE
	.align		4
.L_7:
        /*0024*/ 	.byte	0x04, 0x12
        /*0026*/ 	.short	(.L_9 - .L_8)
	.align		4
.L_8:
        /*0028*/ 	.word	index@(_Z7processPdS_)
        /*002c*/ 	.word	0x00000028
.L_9:


//--------------------- .nv.compat                --------------------------
	.section	.nv.compat,"",@"SHT_CUDA_COMPAT_INFO"
	.align	4
        /*0000*/ 	.byte	0x02, 0x09, 0x00, 0x00, 0x02, 0x02, 0x01, 0x00, 0x02, 0x05, 0x05, 0x00, 0x03, 0x07, 0x01, 0x01
        /*0010*/ 	.byte	0x02, 0x03, 0x00, 0x00, 0x02, 0x06, 0x01, 0x00, 0x04, 0x0b, 0x08, 0x00, 0x01, 0x00, 0x00, 0x00
        /*0020*/ 	.byte	0x00, 0x00, 0x00, 0x00


//--------------------- .nv.info._Z7processPdS_   --------------------------
	.section	.nv.info._Z7processPdS_,"",@"SHT_CUDA_INFO"
	.sectionflags	@""
	.align	4


	//----- nvinfo : EIATTR_CUDA_API_VERSION
	.align		4
        /*0000*/ 	.byte	0x04, 0x37
        /*0002*/ 	.short	(.L_11 - .L_10)
.L_10:
        /*0004*/ 	.word	0x00000082


	//----- nvinfo : EIATTR_KPARAM_INFO
	.align		4
.L_11:
        /*0008*/ 	.byte	0x04, 0x17
        /*000a*/ 	.short	(.L_13 - .L_12)
.L_12:
        /*000c*/ 	.word	0x00000000
        /*0010*/ 	.short	0x0001
        /*0012*/ 	.short	0x0008
        /*0014*/ 	.byte	0x00, 0xf5, 0x21, 0x00


	//----- nvinfo : EIATTR_KPARAM_INFO
	.align		4
.L_13:
        /*0018*/ 	.byte	0x04, 0x17
        /*001a*/ 	.short	(.L_15 - .L_14)
.L_14:
        /*001c*/ 	.word	0x00000000
        /*0020*/ 	.short	0x0000
        /*0022*/ 	.short	0x0000
        /*0024*/ 	.byte	0x00, 0xf5, 0x21, 0x00


	//----- nvinfo : EIATTR_SPARSE_MMA_MASK
	.align		4
.L_15:
        /*0028*/ 	.byte	0x03, 0x50
        /*002a*/ 	.short	0x0000


	//----- nvinfo : EIATTR_MAXREG_COUNT
	.align		4
        /*002c*/ 	.byte	0x03, 0x1b
        /*002e*/ 	.short	0x00ff


	//----- nvinfo : EIATTR_NUM_BARRIERS
	.align		4
        /*0030*/ 	.byte	0x02, 0x4c
        /*0032*/ 	.byte	0x01
	.zero		1


	//----- nvinfo : EIATTR_MERCURY_ISA_VERSION
	.align		4
        /*0034*/ 	.byte	0x03, 0x5f
        /*0036*/ 	.short	0x0101


	//----- nvinfo : EIATTR_VRC_CTA_INIT_COUNT
	.align		4
        /*0038*/ 	.byte	0x02, 0x4a
	.zero		1
	.zero		1


	//----- nvinfo : EIATTR_EXIT_INSTR_OFFSETS
	.align		4
        /*003c*/ 	.byte	0x04, 0x1c
        /*003e*/ 	.short	(.L_17 - .L_16)


	//   ....[0]....
.L_16:
        /*0040*/ 	.word	0x00000850


	//----- nvinfo : EIATTR_CRS_STACK_SIZE
	.align		4
.L_17:
        /*0044*/ 	.byte	0x04, 0x1e
        /*0046*/ 	.short	(.L_19 - .L_18)
.L_18:
        /*0048*/ 	.word	0x00000000


	//----- nvinfo : EIATTR_CBANK_PARAM_SIZE
	.align		4
.L_19:
        /*004c*/ 	.byte	0x03, 0x19
        /*004e*/ 	.short	0x0010


	//----- nvinfo : EIATTR_PARAM_CBANK
	.align		4
        /*0050*/ 	.byte	0x04, 0x0a
        /*0052*/ 	.short	(.L_21 - .L_20)
	.align		4
.L_20:
        /*0054*/ 	.word	index@(.nv.constant0._Z7processPdS_)
        /*0058*/ 	.short	0x0380
        /*005a*/ 	.short	0x0010


	//----- nvinfo : EIATTR_SW_WAR
	.align		4
.L_21:
        /*005c*/ 	.byte	0x04, 0x36
        /*005e*/ 	.short	(.L_23 - .L_22)
.L_22:
        /*0060*/ 	.word	0x00000008
.L_23:


//--------------------- .nv.callgraph             --------------------------
	.section	.nv.callgraph,"",@"SHT_CUDA_CALLGRAPH"
	.align	4
	.sectionentsize	8
	.align		4
        /*0000*/ 	.word	0x00000000
	.align		4
        /*0004*/ 	.word	0xffffffff
	.align		4
        /*0008*/ 	.word	0x00000000
	.align		4
        /*000c*/ 	.word	0xfffffffe
	.align		4
        /*0010*/ 	.word	0x00000000
	.align		4
        /*0014*/ 	.word	0xfffffffd
	.align		4
        /*0018*/ 	.word	0x00000000
	.align		4
        /*001c*/ 	.word	0xfffffffc


//--------------------- .nv.constant4             --------------------------
	.section	.nv.constant4,"a",@progbits
	.align	8
	.align		8
.nv.constant4:
        /*0000*/ 	.dword	__cudart_i2opi_d
	.align		8
        /*0008*/ 	.dword	__cudart_sin_cos_coeffs


//--------------------- .text._Z7processPdS_      --------------------------
	.section	.text._Z7processPdS_,"ax",@progbits
	.align	128
        .global         _Z7processPdS_
        .type           _Z7processPdS_,@function
        .size           _Z7processPdS_,(.L_x_14 - _Z7processPdS_)
        .other          _Z7processPdS_,@"STO_CUDA_ENTRY STV_DEFAULT"
_Z7processPdS_:
.text._Z7processPdS_:
[----:B------:R-:W0:Y:S01]  /*0000*/  LDC R1, c[0x0][0x37c] ;  /* 0x0000df00ff017b82 */ /* 0x000e220000000800 */
[----:B------:R-:W1:Y:S07]  /*0010*/  S2R R14, SR_TID.X ;  /* 0x00000000000e7919 */ /* 0x000e6e0000002100 */
[----:B------:R-:W1:Y:S01]  /*0020*/  S2UR UR6, SR_CTAID.X ;  /* 0x00000000000679c3 */ /* 0x000e620000002500 */
[----:B------:R-:W2:Y:S01]  /*0030*/  LDCU.64 UR4, c[0x0][0x358] ;  /* 0x00006b00ff0477ac */ /* 0x000ea20008000a00 */
[----:B0-----:R-:W-:-:S06]  /*0040*/  VIADD R1, R1, 0xffffffd8 ;  /* 0xffffffd801017836 */ /* 0x001fcc0000000000 */
[----:B------:R-:W1:Y:S08]  /*0050*/  LDC R3, c[0x0][0x360] ;  /* 0x0000d800ff037b82 */ /* 0x000e700000000800 */
[----:B------:R-:W0:Y:S01]  /*0060*/  LDC.64 R6, c[0x0][0x380] ;  /* 0x0000e000ff067b82 */ /* 0x000e220000000a00 */
[----:B-1----:R-:W-:-:S04]  /*0070*/  IMAD R14, R3, UR6, R14 ;  /* 0x00000006030e7c24 */ /* 0x002fc8000f8e020e */
[----:B0-----:R-:W-:-:S05]  /*0080*/  IMAD.WIDE R6, R14, 0x8, R6 ;  /* 0x000000080e067825 */ /* 0x001fca00078e0206 */
[----:B--2---:R-:W2:Y:S04]  /*0090*/  LDG.E.64 R18, desc[UR4][R6.64+0x18] ;  /* 0x0000180406127981 */ /* 0x004ea8000c1e1b00 */
[----:B------:R0:W5:Y:S01]  /*00a0*/  LDG.E.64 R2, desc[UR4][R6.64] ;  /* 0x0000000406027981 */ /* 0x000162000c1e1b00 */
[----:B------:R-:W-:Y:S01]  /*00b0*/  BSSY.RECONVERGENT B0, `(.L_x_0) ;  /* 0x000001a000007945 */ /* 0x000fe20003800200 */
[----:B--2---:R-:W-:-:S14]  /*00c0*/  DSETP.NEU.AND P0, PT, |R18|, +INF , PT ;  /* 0x7ff000001200742a */ /* 0x004fdc0003f0d200 */
[----:B------:R-:W-:Y:S01]  /*00d0*/  @!P0 DMUL R12, RZ, R18 ;  /* 0x00000012ff0c8228 */ /* 0x000fe20000000000 */
[----:B------:R-:W-:Y:S01]  /*00e0*/  @!P0 IMAD.MOV.U32 R0, RZ, RZ, RZ ;  /* 0x000000ffff008224 */ /* 0x000fe200078e00ff */
[----:B0-----:R-:W-:Y:S09]  /*00f0*/  @!P0 BRA `(.L_x_1) ;  /* 0x0000000000548947 */ /* 0x001ff20003800000 */
[----:B------:R-:W-:Y:S01]  /*0100*/  UMOV UR6, 0x6dc9c883 ;  /* 0x6dc9c88300067882 */ /* 0x000fe20000000000 */
[----:B------:R-:W-:Y:S01]  /*0110*/  UMOV UR7, 0x3fe45f30 ;  /* 0x3fe45f3000077882 */ /* 0x000fe20000000000 */
[C---:B------:R-:W-:Y:S02]  /*0120*/  DSETP.GE.AND P0, PT, |R18|.reuse, 2.14748364800000000000e+09, PT ;  /* 0x41e000001200742a */ /* 0x040fe40003f06200 */
[----:B------:R-:W-:Y:S01]  /*0130*/  DMUL R4, R18, UR6 ;  /* 0x0000000612047c28 */ /* 0x000fe20008000000 */
[----:B------:R-:W-:Y:S01]  /*0140*/  UMOV UR6, 0x54442d18 ;  /* 0x54442d1800067882 */ /* 0x000fe20000000000 */
[----:B------:R-:W-:-:S04]  /*0150*/  UMOV UR7, 0x3ff921fb ;  /* 0x3ff921fb00077882 */ /* 0x000fc80000000000 */
[----:B------:R-:W0:Y:S08]  /*0160*/  F2I.F64 R0, R4 ;  /* 0x0000000400007311 */ /* 0x000e300000301100 */
[----:B0-----:R-:W0:Y:S02]  /*0170*/  I2F.F64 R12, R0 ;  /* 0x00000000000c7312 */ /* 0x001e240000201c00 */
[----:B0-----:R-:W-:Y:S01]  /*0180*/  DFMA R8, R12, -UR6, R18 ;  /* 0x800000060c087c2b */ /* 0x001fe20008000012 */
[----:B------:R-:W-:Y:S01]  /*0190*/  UMOV UR6, 0x33145c00 ;  /* 0x33145c0000067882 */ /* 0x000fe20000000000 */
[----:B------:R-:W-:-:S06]  /*01a0*/  UMOV UR7, 0x3c91a626 ;  /* 0x3c91a62600077882 */ /* 0x000fcc0000000000 */
[----:B------:R-:W-:Y:S01]  /*01b0*/  DFMA R8, R12, -UR6, R8 ;  /* 0x800000060c087c2b */ /* 0x000fe20008000008 */
[----:B------:R-:W-:Y:S01]  /*01c0*/  UMOV UR6, 0x252049c0 ;  /* 0x252049c000067882 */ /* 0x000fe20000000000 */
[----:B------:R-:W-:-:S06]  /*01d0*/  UMOV UR7, 0x397b839a ;  /* 0x397b839a00077882 */ /* 0x000fcc0000000000 */
[----:B------:R-:W-:Y:S01]  /*01e0*/  DFMA R12, R12, -UR6, R8 ;  /* 0x800000060c0c7c2b */ /* 0x000fe20008000008 */
[----:B------:R-:W-:Y:S10]  /*01f0*/  @!P0 BRA `(.L_x_1) ;  /* 0x0000000000148947 */ /* 0x000ff40003800000 */
[----:B------:R-:W-:Y:S01]  /*0200*/  IMAD.MOV.U32 R8, RZ, RZ, R18 ;  /* 0x000000ffff087224 */ /* 0x000fe200078e0012 */
[----:B------:R-:W-:-:S07]  /*0210*/  MOV R16, 0x230 ;  /* 0x0000023000107802 */ /* 0x000fce0000000f00 */
[----:B-----5:R-:W-:Y:S05]  /*0220*/  CALL.REL.NOINC `($_Z7processPdS_$__internal_trig_reduction_slowpathd) ;  /* 0x00000004008c7944 */ /* 0x020fea0003c00000 */
[----:B------:R-:W-:Y:S02]  /*0230*/  IMAD.MOV.U32 R12, RZ, RZ, R8 ;  /* 0x000000ffff0c7224 */ /* 0x000fe400078e0008 */
[----:B------:R-:W-:-:S07]  /*0240*/  IMAD.MOV.U32 R13, RZ, RZ, R9 ;  /* 0x000000ffff0d7224 */ /* 0x000fce00078e0009 */
.L_x_1:
[----:B------:R-:W-:Y:S05]  /*0250*/  BSYNC.RECONVERGENT B0 ;  /* 0x0000000000007941 */ /* 0x000fea0003800200 */
.L_x_0:
[----:B------:R-:W0:Y:S01]  /*0260*/  LDCU.64 UR6, c[0x4][0x8] ;  /* 0x01000100ff0677ac */ /* 0x000e220008000a00 */
[----:B------:R-:W-:-:S05]  /*0270*/  IMAD.SHL.U32 R4, R0, 0x40, RZ ;  /* 0x0000004000047824 */ /* 0x000fca00078e00ff */
[----:B------:R-:W-:-:S04]  /*0280*/  LOP3.LUT R4, R4, 0x40, RZ, 0xc0, !PT ;  /* 0x0000004004047812 */ /* 0x000fc800078ec0ff */
[----:B0-----:R-:W-:Y:S02]  /*0290*/  IADD3 R26, P0, PT, R4, UR6, RZ ;  /* 0x00000006041a7c10 */ /* 0x001fe4000ff1e0ff */
[----:B------:R-:W2:Y:S03]  /*02a0*/  LDG.E.64 R4, desc[UR4][R6.64+0x20] ;  /* 0x0000200406047981 */ /* 0x000ea6000c1e1b00 */
[----:B------:R-:W-:-:S05]  /*02b0*/  IMAD.X R27, RZ, RZ, UR7, P0 ;  /* 0x00000007ff1b7e24 */ /* 0x000fca00080e06ff */
[----:B------:R-:W3:Y:S04]  /*02c0*/  LDG.E.128.CONSTANT R8, desc[UR4][R26.64] ;  /* 0x000000041a087981 */ /* 0x000ee8000c1e9d00 */
[----:B------:R-:W4:Y:S04]  /*02d0*/  LDG.E.128.CONSTANT R16, desc[UR4][R26.64+0x10] ;  /* 0x000010041a107981 */ /* 0x000f28000c1e9d00 */
[----:B------:R-:W2:Y:S01]  /*02e0*/  LDG.E.128.CONSTANT R20, desc[UR4][R26.64+0x20] ;  /* 0x000020041a147981 */ /* 0x000ea2000c1e9d00 */
[----:B------:R-:W-:Y:S01]  /*02f0*/  LOP3.LUT R15, R0, 0x1, RZ, 0xc0, !PT ;  /* 0x00000001000f7812 */ /* 0x000fe200078ec0ff */
[----:B------:R-:W-:-:S03]  /*0300*/  IMAD.MOV.U32 R28, RZ, RZ, 0x20fd8164 ;  /* 0x20fd8164ff1c7424 */ /* 0x000fc600078e00ff */
[----:B------:R-:W-:Y:S01]  /*0310*/  ISETP.NE.U32.AND P0, PT, R15, 0x1, PT ;  /* 0x000000010f00780c */ /* 0x000fe20003f05070 */
[----:B------:R-:W-:Y:S01]  /*0320*/  IMAD.MOV.U32 R15, RZ, RZ, 0x3da8ff83 ;  /* 0x3da8ff83ff0f7424 */ /* 0x000fe200078e00ff */
[----:B------:R-:W-:Y:S02]  /*0330*/  DMUL R24, R12, R12 ;  /* 0x0000000c0c187228 */ /* 0x000fe40000000000 */
[----:B------:R-:W-:Y:S02]  /*0340*/  FSEL R28, R28, -8.06006814911005101289e+34, !P0 ;  /* 0xf9785eba1c1c7808 */ /* 0x000fe40004000000 */
[----:B------:R-:W-:Y:S01]  /*0350*/  FSEL R29, -R15, 0.11223486810922622681, !P0 ;  /* 0x3de5db650f1d7808 */ /* 0x000fe20004000100 */
[----:B------:R-:W-:Y:S05]  /*0360*/  BSSY.RECONVERGENT B0, `(.L_x_2) ;  /* 0x000002c000007945 */ /* 0x000fea0003800200 */
[----:B---3--:R-:W-:-:S08]  /*0370*/  DFMA R8, R24, R28, R8 ;  /* 0x0000001c1808722b */ /* 0x008fd00000000008 */
[----:B------:R-:W-:-:S08]  /*0380*/  DFMA R8, R24, R8, R10 ;  /* 0x000000081808722b */ /* 0x000fd0000000000a */
[----:B----4-:R-:W-:-:S08]  /*0390*/  DFMA R8, R24, R8, R16 ;  /* 0x000000081808722b */ /* 0x010fd00000000010 */
[----:B------:R-:W-:-:S08]  /*03a0*/  DFMA R8, R24, R8, R18 ;  /* 0x000000081808722b */ /* 0x000fd00000000012 */
[----:B--2---:R-:W-:-:S08]  /*03b0*/  DFMA R8, R24, R8, R20 ;  /* 0x000000081808722b */ /* 0x004fd00000000014 */
[----:B------:R-:W-:-:S08]  /*03c0*/  DFMA R8, R24, R8, R22 ;  /* 0x000000081808722b */ /* 0x000fd00000000016 */
[----:B------:R-:W-:Y:S02]  /*03d0*/  DFMA R12, R8, R12, R12 ;  /* 0x0000000c080c722b */ /* 0x000fe4000000000c */
[----:B------:R-:W-:Y:S02]  /*03e0*/  DFMA R8, R24, R8, 1 ;  /* 0x3ff000001808742b */ /* 0x000fe40000000008 */
[----:B------:R-:W-:-:S08]  /*03f0*/  DSETP.NEU.AND P1, PT, |R4|, +INF , PT ;  /* 0x7ff000000400742a */ /* 0x000fd00003f2d200 */
[----:B------:R-:W-:Y:S02]  /*0400*/  FSEL R8, R8, R12, !P0 ;  /* 0x0000000c08087208 */ /* 0x000fe40004000000 */
[----:B------:R-:W-:-:S06]  /*0410*/  FSEL R9, R9, R13, !P0 ;  /* 0x0000000d09097208 */ /* 0x000fcc0004000000 */
[----:B------:R-:W-:Y:S01]  /*0420*/  DADD R6, RZ, -R8 ;  /* 0x00000000ff067229 */ /* 0x000fe20000000808 */
[----:B------:R-:W-:Y:S01]  /*0430*/  LOP3.LUT P0, RZ, R0, 0x2, RZ, 0xc0, !PT ;  /* 0x0000000200ff7812 */ /* 0x000fe2000780c0ff */
[----:B------:R-:W-:Y:S01]  /*0440*/  @!P1 DMUL R12, RZ, R4 ;  /* 0x00000004ff0c9228 */ /* 0x000fe20000000000 */
[----:B------:R-:W-:-:S07]  /*0450*/  @!P1 IMAD.MOV.U32 R0, RZ, RZ, 0x1 ;  /* 0x00000001ff009424 */ /* 0x000fce00078e00ff */
[----:B------:R-:W-:Y:S02]  /*0460*/  FSEL R6, R8, R6, !P0 ;  /* 0x0000000608067208 */ /* 0x000fe40004000000 */
[----:B------:R-:W-:Y:S01]  /*0470*/  FSEL R7, R9, R7, !P0 ;  /* 0x0000000709077208 */ /* 0x000fe20004000000 */
[----:B------:R-:W-:Y:S06]  /*0480*/  @!P1 BRA `(.L_x_3) ;  /* 0x0000000000649947 */ /* 0x000fec0003800000 */
[----:B------:R-:W-:Y:S01]  /*0490*/  UMOV UR6, 0x6dc9c883 ;  /* 0x6dc9c88300067882 */ /* 0x000fe20000000000 */
[----:B------:R-:W-:Y:S01]  /*04a0*/  UMOV UR7, 0x3fe45f30 ;  /* 0x3fe45f3000077882 */ /* 0x000fe20000000000 */
[C---:B------:R-:W-:Y:S01]  /*04b0*/  DSETP.GE.AND P0, PT, |R4|.reuse, 2.14748364800000000000e+09, PT ;  /* 0x41e000000400742a */ /* 0x040fe20003f06200 */
[----:B------:R-:W-:Y:S01]  /*04c0*/  BSSY.RECONVERGENT B1, `(.L_x_4) ;  /* 0x0000014000017945 */ /* 0x000fe20003800200 */
        /* <DEDUP_REMOVED lines=14> */
[----:B------:R-:W-:Y:S01]  /*05b0*/  MOV R16, 0x5e0 ;  /* 0x000005e000107802 */ /* 0x000fe20000000f00 */
[----:B------:R-:W-:-:S07]  /*05c0*/  IMAD.MOV.U32 R19, RZ, RZ, R5 ;  /* 0x000000ffff137224 */ /* 0x000fce00078e0005 */
[----:B-----5:R-:W-:Y:S05]  /*05d0*/  CALL.REL.NOINC `($_Z7processPdS_$__internal_trig_reduction_slowpathd) ;  /* 0x0000000000a07944 */ /* 0x020fea0003c00000 */
[----:B------:R-:W-:Y:S02]  /*05e0*/  IMAD.MOV.U32 R12, RZ, RZ, R8 ;  /* 0x000000ffff0c7224 */ /* 0x000fe400078e0008 */
[----:B------:R-:W-:-:S07]  /*05f0*/  IMAD.MOV.U32 R13, RZ, RZ, R9 ;  /* 0x000000ffff0d7224 */ /* 0x000fce00078e0009 */
.L_x_5:
[----:B------:R-:W-:Y:S05]  /*0600*/  BSYNC.RECONVERGENT B1 ;  /* 0x0000000000017941 */ /* 0x000fea0003800200 */
.L_x_4:
[----:B------:R-:W-:-:S07]  /*0610*/  VIADD R0, R0, 0x1 ;  /* 0x0000000100007836 */ /* 0x000fce0000000000 */
.L_x_3:
[----:B------:R-:W-:Y:S05]  /*0620*/  BSYNC.RECONVERGENT B0 ;  /* 0x0000000000007941 */ /* 0x000fea0003800200 */
.L_x_2:
[----:B------:R-:W0:Y:S01]  /*0630*/  LDCU.64 UR6, c[0x4][0x8] ;  /* 0x01000100ff0677ac */ /* 0x000e220008000a00 */
[----:B------:R-:W-:-:S05]  /*0640*/  IMAD.SHL.U32 R4, R0, 0x40, RZ ;  /* 0x0000004000047824 */ /* 0x000fca00078e00ff */
[----:B------:R-:W-:-:S04]  /*0650*/  LOP3.LUT R4, R4, 0x40, RZ, 0xc0, !PT ;  /* 0x0000004004047812 */ /* 0x000fc800078ec0ff */
[----:B0-----:R-:W-:-:S05]  /*0660*/  IADD3 R24, P0, PT, R4, UR6, RZ ;  /* 0x0000000604187c10 */ /* 0x001fca000ff1e0ff */
[----:B------:R-:W-:-:S05]  /*0670*/  IMAD.X R25, RZ, RZ, UR7, P0 ;  /* 0x00000007ff197e24 */ /* 0x000fca00080e06ff */
[----:B------:R-:W2:Y:S04]  /*0680*/  LDG.E.128.CONSTANT R8, desc[UR4][R24.64] ;  /* 0x0000000418087981 */ /* 0x000ea8000c1e9d00 */
[----:B------:R-:W3:Y:S04]  /*0690*/  LDG.E.128.CONSTANT R16, desc[UR4][R24.64+0x10] ;  /* 0x0000100418107981 */ /* 0x000ee8000c1e9d00 */
[----:B------:R-:W4:Y:S01]  /*06a0*/  LDG.E.128.CONSTANT R20, desc[UR4][R24.64+0x20] ;  /* 0x0000200418147981 */ /* 0x000f22000c1e9d00 */
[----:B------:R-:W-:Y:S01]  /*06b0*/  LOP3.LUT R4, R0, 0x1, RZ, 0xc0, !PT ;  /* 0x0000000100047812 */ /* 0x000fe200078ec0ff */
[----:B------:R-:W-:-:S02]  /*06c0*/  IMAD.MOV.U32 R26, RZ, RZ, 0x20fd8164 ;  /* 0x20fd8164ff1a7424 */ /* 0x000fc400078e00ff */
[----:B------:R-:W-:Y:S01]  /*06d0*/  IMAD.MOV.U32 R15, RZ, RZ, 0x3da8ff83 ;  /* 0x3da8ff83ff0f7424 */ /* 0x000fe200078e00ff */
[----:B------:R-:W-:Y:S01]  /*06e0*/  ISETP.NE.U32.AND P0, PT, R4, 0x1, PT ;  /* 0x000000010400780c */ /* 0x000fe20003f05070 */
[----:B------:R-:W-:-:S03]  /*06f0*/  DMUL R4, R12, R12 ;  /* 0x0000000c0c047228 */ /* 0x000fc60000000000 */
[----:B------:R-:W-:Y:S02]  /*0700*/  FSEL R26, R26, -8.06006814911005101289e+34, !P0 ;  /* 0xf9785eba1a1a7808 */ /* 0x000fe40004000000 */
[----:B------:R-:W-:-:S06]  /*0710*/  FSEL R27, -R15, 0.11223486810922622681, !P0 ;  /* 0x3de5db650f1b7808 */ /* 0x000fcc0004000100 */
[----:B--2---:R-:W-:-:S08]  /*0720*/  DFMA R8, R4, R26, R8 ;  /* 0x0000001a0408722b */ /* 0x004fd00000000008 */
[C---:B------:R-:W-:Y:S01]  /*0730*/  DFMA R8, R4.reuse, R8, R10 ;  /* 0x000000080408722b */ /* 0x040fe2000000000a */
[----:B------:R-:W0:Y:S07]  /*0740*/  LDC.64 R10, c[0x0][0x388] ;  /* 0x0000e200ff0a7b82 */ /* 0x000e2e0000000a00 */
[----:B---3--:R-:W-:-:S08]  /*0750*/  DFMA R8, R4, R8, R16 ;  /* 0x000000080408722b */ /* 0x008fd00000000010 */
[----:B------:R-:W-:-:S08]  /*0760*/  DFMA R8, R4, R8, R18 ;  /* 0x000000080408722b */ /* 0x000fd00000000012 */
[----:B----4-:R-:W-:Y:S01]  /*0770*/  DFMA R8, R4, R8, R20 ;  /* 0x000000080408722b */ /* 0x010fe20000000014 */
[----:B0-----:R-:W-:-:S07]  /*0780*/  IMAD.WIDE R14, R14, 0x8, R10 ;  /* 0x000000080e0e7825 */ /* 0x001fce00078e020a */
[----:B------:R-:W-:-:S08]  /*0790*/  DFMA R8, R4, R8, R22 ;  /* 0x000000080408722b */ /* 0x000fd00000000016 */
[----:B------:R-:W-:Y:S02]  /*07a0*/  DFMA R12, R8, R12, R12 ;  /* 0x0000000c080c722b */ /* 0x000fe4000000000c */
[----:B------:R-:W-:-:S10]  /*07b0*/  DFMA R4, R4, R8, 1 ;  /* 0x3ff000000404742b */ /* 0x000fd40000000008 */
[----:B------:R-:W-:Y:S02]  /*07c0*/  FSEL R8, R4, R12, !P0 ;  /* 0x0000000c04087208 */ /* 0x000fe40004000000 */
[----:B------:R-:W-:Y:S02]  /*07d0*/  FSEL R9, R5, R13, !P0 ;  /* 0x0000000d05097208 */ /* 0x000fe40004000000 */
[----:B------:R-:W-:-:S04]  /*07e0*/  LOP3.LUT P0, RZ, R0, 0x2, RZ, 0xc0, !PT ;  /* 0x0000000200ff7812 */ /* 0x000fc8000780c0ff */
[----:B------:R-:W-:-:S10]  /*07f0*/  DADD R4, RZ, -R8 ;  /* 0x00000000ff047229 */ /* 0x000fd40000000808 */
[----:B------:R-:W-:Y:S02]  /*0800*/  FSEL R4, R8, R4, !P0 ;  /* 0x0000000408047208 */ /* 0x000fe40004000000 */
[----:B------:R-:W-:-:S06]  /*0810*/  FSEL R5, R9, R5, !P0 ;  /* 0x0000000509057208 */ /* 0x000fcc0004000000 */
[----:B-----5:R-:W-:-:S07]  /*0820*/  DFMA R2, R6, R4, R2 ;  /* 0x000000040602722b */ /* 0x020fce0000000002 */
[----:B------:R-:W-:Y:S01]  /*0830*/  STG.E.64 desc[UR4][R14.64], R2 ;  /* 0x000000020e007986 */ /* 0x000fe2000c101b04 */
[----:B------:R-:W-:Y:S06]  /*0840*/  BAR.SYNC.DEFER_BLOCKING 0x0 ;  /* 0x0000000000007b1d */ /* 0x000fec0000010000 */
[----:B------:R-:W-:Y:S05]  /*0850*/  EXIT ;  /* 0x000000000000794d */ /* 0x000fea0003800000 */
        .type           $_Z7processPdS_$__internal_trig_reduction_slowpathd,@function
        .size           $_Z7processPdS_$__internal_trig_reduction_slowpathd,(.L_x_14 - $_Z7processPdS_$__internal_trig_reduction_slowpathd)
$_Z7processPdS_$__internal_trig_reduction_slowpathd:
[--C-:B------:R-:W-:Y:S01]  /*0860*/  SHF.R.U32.HI R12, RZ, 0x14, R19.reuse ;  /* 0x00000014ff0c7819 */ /* 0x100fe20000011613 */
[----:B------:R-:W-:Y:S02]  /*0870*/  IMAD.MOV.U32 R9, RZ, RZ, R19 ;  /* 0x000000ffff097224 */ /* 0x000fe400078e0013 */
[----:B------:R-:W-:Y:S01]  /*0880*/  IMAD.MOV.U32 R4, RZ, RZ, RZ ;  /* 0x000000ffff047224 */ /* 0x000fe200078e00ff */
[----:B------:R-:W-:-:S04]  /*0890*/  LOP3.LUT R0, R12, 0x7ff, RZ, 0xc0, !PT ;  /* 0x000007ff0c007812 */ /* 0x000fc800078ec0ff */
[----:B------:R-:W-:-:S13]  /*08a0*/  ISETP.NE.AND P0, PT, R0, 0x7ff, PT ;  /* 0x000007ff0000780c */ /* 0x000fda0003f05270 */
[----:B------:R-:W-:Y:S05]  /*08b0*/  @!P0 BRA `(.L_x_6) ;  /* 0x0000000800488947 */ /* 0x000fea0003800000 */
[----:B------:R-:W-:Y:S01]  /*08c0*/  VIADD R0, R0, 0xfffffc00 ;  /* 0xfffffc0000007836 */ /* 0x000fe20000000000 */
[----:B------:R-:W-:Y:S01]  /*08d0*/  BSSY.RECONVERGENT B2, `(.L_x_7) ;  /* 0x000002f000027945 */ /* 0x000fe20003800200 */
[----:B------:R-:W-:-:S03]  /*08e0*/  CS2R R10, SRZ ;  /* 0x00000000000a7805 */ /* 0x000fc6000001ff00 */
[----:B------:R-:W-:Y:S02]  /*08f0*/  SHF.R.U32.HI R17, RZ, 0x6, R0 ;  /* 0x00000006ff117819 */ /* 0x000fe40000011600 */
[----:B------:R-:W-:Y:S02]  /*0900*/  ISETP.GE.U32.AND P0, PT, R0, 0x80, PT ;  /* 0x000000800000780c */ /* 0x000fe40003f06070 */
[C---:B------:R-:W-:Y:S02]  /*0910*/  IADD3 R0, PT, PT, -R17.reuse, 0x13, RZ ;  /* 0x0000001311007810 */ /* 0x040fe40007ffe1ff */
[----:B------:R-:W-:Y:S02]  /*0920*/  IADD3 R13, PT, PT, -R17, 0xf, RZ ;  /* 0x0000000f110d7810 */ /* 0x000fe40007ffe1ff */
[----:B------:R-:W-:-:S04]  /*0930*/  SEL R0, R0, 0x12, P0 ;  /* 0x0000001200007807 */ /* 0x000fc80000000000 */
[----:B------:R-:W-:-:S13]  /*0940*/  ISETP.GE.AND P0, PT, R13, R0, PT ;  /* 0x000000000d00720c */ /* 0x000fda0003f06270 */
[----:B------:R-:W-:Y:S05]  /*0950*/  @P0 BRA `(.L_x_8) ;  /* 0x0000000000980947 */ /* 0x000fea0003800000 */
[----:B------:R-:W0:Y:S01]  /*0960*/  LDC.64 R4, c[0x0][0x358] ;  /* 0x0000d600ff047b82 */ /* 0x000e220000000a00 */
[C---:B------:R-:W-:Y:S01]  /*0970*/  SHF.L.U64.HI R21, R8.reuse, 0xb, R9 ;  /* 0x0000000b08157819 */ /* 0x040fe20000010209 */
[----:B------:R-:W-:Y:S01]  /*0980*/  BSSY.RECONVERGENT B3, `(.L_x_9) ;  /* 0x0000022000037945 */ /* 0x000fe20003800200 */
[----:B------:R-:W-:Y:S01]  /*0990*/  IMAD.SHL.U32 R15, R8, 0x800, RZ ;  /* 0x00000800080f7824 */ /* 0x000fe200078e00ff */
[----:B------:R-:W-:Y:S01]  /*09a0*/  IADD3 R18, PT, PT, RZ, -R17, -R0 ;  /* 0x80000011ff127210 */ /* 0x000fe20007ffe800 */
[----:B------:R-:W-:Y:S01]  /*09b0*/  IMAD.MOV.U32 R20, RZ, RZ, RZ ;  /* 0x000000ffff147224 */ /* 0x000fe200078e00ff */
[----:B------:R-:W-:Y:S02]  /*09c0*/  CS2R R10, SRZ ;  /* 0x00000000000a7805 */ /* 0x000fe4000001ff00 */
[----:B------:R-:W-:-:S07]  /*09d0*/  LOP3.LUT R21, R21, 0x80000000, RZ, 0xfc, !PT ;  /* 0x8000000015157812 */ /* 0x000fce00078efcff */
.L_x_10:
[----:B------:R-:W1:Y:S01]  /*09e0*/  LDC.64 R8, c[0x4][RZ] ;  /* 0x01000000ff087b82 */ /* 0x000e620000000a00 */
[----:B0-----:R-:W-:Y:S02]  /*09f0*/  R2UR UR6, R4 ;  /* 0x00000000040672ca */ /* 0x001fe400000e0000 */
[----:B------:R-:W-:Y:S01]  /*0a00*/  R2UR UR7, R5 ;  /* 0x00000000050772ca */ /* 0x000fe200000e0000 */
[----:B-1----:R-:W-:-:S12]  /*0a10*/  IMAD.WIDE R8, R13, 0x8, R8 ;  /* 0x000000080d087825 */ /* 0x002fd800078e0208 */
[----:B------:R-:W2:Y:S01]  /*0a20*/  LDG.E.64.CONSTANT R8, desc[UR6][R8.64] ;  /* 0x0000000608087981 */ /* 0x000ea2000c1e9b00 */
[----:B------:R-:W-:Y:S02]  /*0a30*/  VIADD R18, R18, 0x1 ;  /* 0x0000000112127836 */ /* 0x000fe40000000000 */
[----:B------:R-:W-:Y:S02]  /*0a40*/  VIADD R13, R13, 0x1 ;  /* 0x000000010d0d7836 */ /* 0x000fe40000000000 */
[----:B--2---:R-:W-:-:S04]  /*0a50*/  IMAD.WIDE.U32 R10, P2, R8, R15, R10 ;  /* 0x0000000f080a7225 */ /* 0x004fc8000784000a */
[C---:B------:R-:W-:Y:S02]  /*0a60*/  IMAD R23, R8.reuse, R21, RZ ;  /* 0x0000001508177224 */ /* 0x040fe400078e02ff */
[----:B------:R-:W-:Y:S02]  /*0a70*/  IMAD R22, R9, R15, RZ ;  /* 0x0000000f09167224 */ /* 0x000fe400078e02ff */
[----:B------:R-:W-:Y:S01]  /*0a80*/  IMAD.HI.U32 R25, R8, R21, RZ ;  /* 0x0000001508197227 */ /* 0x000fe200078e00ff */
[----:B------:R-:W-:-:S03]  /*0a90*/  IADD3 R11, P0, PT, R23, R11, RZ ;  /* 0x0000000b170b7210 */ /* 0x000fc60007f1e0ff */
[----:B------:R-:W-:Y:S01]  /*0aa0*/  IMAD.X R25, RZ, RZ, R25, P2 ;  /* 0x000000ffff197224 */ /* 0x000fe200010e0619 */
[----:B------:R-:W-:Y:S01]  /*0ab0*/  IADD3 R11, P1, PT, R22, R11, RZ ;  /* 0x0000000b160b7210 */ /* 0x000fe20007f3e0ff */
[----:B------:R-:W-:-:S04]  /*0ac0*/  IMAD.HI.U32 R22, R9, R15, RZ ;  /* 0x0000000f09167227 */ /* 0x000fc800078e00ff */
[----:B------:R-:W-:Y:S01]  /*0ad0*/  IMAD.HI.U32 R8, R9, R21, RZ ;  /* 0x0000001509087227 */ /* 0x000fe200078e00ff */
[----:B------:R-:W-:-:S03]  /*0ae0*/  IADD3.X R22, P0, PT, R22, R25, RZ, P0, !PT ;  /* 0x0000001916167210 */ /* 0x000fc6000071e4ff */
[----:B------:R-:W-:Y:S02]  /*0af0*/  IMAD R9, R9, R21, RZ ;  /* 0x0000001509097224 */ /* 0x000fe400078e02ff */
[----:B------:R-:W-:Y:S01]  /*0b00*/  IMAD.X R8, RZ, RZ, R8, P0 ;  /* 0x000000ffff087224 */ /* 0x000fe200000e0608 */
[----:B------:R-:W-:Y:S01]  /*0b10*/  ISETP.NE.AND P0, PT, R18, -0xf, PT ;  /* 0xfffffff11200780c */ /* 0x000fe20003f05270 */
[C---:B------:R-:W-:Y:S01]  /*0b20*/  IMAD R23, R20.reuse, 0x8, R1 ;  /* 0x0000000814177824 */ /* 0x040fe200078e0201 */
[----:B------:R-:W-:Y:S01]  /*0b30*/  IADD3.X R22, P1, PT, R9, R22, RZ, P1, !PT ;  /* 0x0000001609167210 */ /* 0x000fe20000f3e4ff */
[----:B------:R-:W-:-:S03]  /*0b40*/  VIADD R20, R20, 0x1 ;  /* 0x0000000114147836 */ /* 0x000fc60000000000 */
[----:B------:R0:W-:Y:S01]  /*0b50*/  STL.64 [R23], R10 ;  /* 0x0000000a17007387 */ /* 0x0001e20000100a00 */
[----:B------:R-:W-:Y:S02]  /*0b60*/  IMAD.X R9, RZ, RZ, R8, P1 ;  /* 0x000000ffff097224 */ /* 0x000fe400008e0608 */
[----:B0-----:R-:W-:Y:S02]  /*0b70*/  IMAD.MOV.U32 R10, RZ, RZ, R22 ;  /* 0x000000ffff0a7224 */ /* 0x001fe400078e0016 */
[----:B------:R-:W-:Y:S02]  /*0b80*/  IMAD.MOV.U32 R11, RZ, RZ, R9 ;  /* 0x000000ffff0b7224 */ /* 0x000fe400078e0009 */
[----:B------:R-:W-:Y:S05]  /*0b90*/  @P0 BRA `(.L_x_10) ;  /* 0xfffffffc00900947 */ /* 0x000fea000383ffff */
[----:B------:R-:W-:Y:S05]  /*0ba0*/  BSYNC.RECONVERGENT B3 ;  /* 0x0000000000037941 */ /* 0x000fea0003800200 */
.L_x_9:
[----:B------:R-:W-:-:S07]  /*0bb0*/  IMAD.MOV.U32 R13, RZ, RZ, R0 ;  /* 0x000000ffff0d7224 */ /* 0x000fce00078e0000 */
.L_x_8:
[----:B------:R-:W-:Y:S05]  /*0bc0*/  BSYNC.RECONVERGENT B2 ;  /* 0x0000000000027941 */ /* 0x000fea0003800200 */
.L_x_7:
[----:B------:R-:W-:Y:S01]  /*0bd0*/  LOP3.LUT P0, R25, R12, 0x3f, RZ, 0xc0, !PT ;  /* 0x0000003f0c197812 */ /* 0x000fe2000780c0ff */
[----:B------:R-:W-:-:S04]  /*0be0*/  IMAD.IADD R0, R17, 0x1, R13 ;  /* 0x0000000111007824 */ /* 0x000fc800078e020d */
[----:B------:R-:W-:-:S05]  /*0bf0*/  IMAD.U32 R27, R0, 0x8, R1 ;  /* 0x00000008001b7824 */ /* 0x000fca00078e0001 */
[----:B------:R0:W-:Y:S04]  /*0c00*/  STL.64 [R27+-0x78], R10 ;  /* 0xffff880a1b007387 */ /* 0x0001e80000100a00 */
[----:B------:R-:W2:Y:S04]  /*0c10*/  @P0 LDL.64 R20, [R1+0x8] ;  /* 0x0000080001140983 */ /* 0x000ea80000100a00 */
[----:B------:R-:W3:Y:S04]  /*0c20*/  LDL.64 R8, [R1+0x10] ;  /* 0x0000100001087983 */ /* 0x000ee80000100a00 */
[----:B------:R-:W4:Y:S01]  /*0c30*/  LDL.64 R4, [R1+0x18] ;  /* 0x0000180001047983 */ /* 0x000f220000100a00 */
[----:B------:R-:W-:Y:S01]  /*0c40*/  @P0 LOP3.LUT R0, R25, 0x3f, RZ, 0x3c, !PT ;  /* 0x0000003f19000812 */ /* 0x000fe200078e3cff */
[----:B------:R-:W-:Y:S01]  /*0c50*/  BSSY.RECONVERGENT B2, `(.L_x_11) ;  /* 0x0000034000027945 */ /* 0x000fe20003800200 */
[----:B--2---:R-:W-:-:S02]  /*0c60*/  @P0 SHF.R.U64 R13, R20, 0x1, R21 ;  /* 0x00000001140d0819 */ /* 0x004fc40000001215 */
[----:B------:R-:W-:Y:S02]  /*0c70*/  @P0 SHF.R.U32.HI R15, RZ, 0x1, R21 ;  /* 0x00000001ff0f0819 */ /* 0x000fe40000011615 */
[CC--:B---3--:R-:W-:Y:S02]  /*0c80*/  @P0 SHF.L.U32 R17, R8.reuse, R25.reuse, RZ ;  /* 0x0000001908110219 */ /* 0x0c8fe400000006ff */
[----:B0-----:R-:W-:Y:S02]  /*0c90*/  @P0 SHF.R.U64 R10, R13, R0, R15 ;  /* 0x000000000d0a0219 */ /* 0x001fe4000000120f */
[--C-:B------:R-:W-:Y:S02]  /*0ca0*/  @P0 SHF.R.U32.HI R23, RZ, 0x1, R9.reuse ;  /* 0x00000001ff170819 */ /* 0x100fe40000011609 */
[C-C-:B------:R-:W-:Y:S02]  /*0cb0*/  @P0 SHF.R.U64 R21, R8.reuse, 0x1, R9.reuse ;  /* 0x0000000108150819 */ /* 0x140fe40000001209 */
[----:B------:R-:W-:-:S02]  /*0cc0*/  @P0 SHF.L.U64.HI R12, R8, R25, R9 ;  /* 0x00000019080c0219 */ /* 0x000fc40000010209 */
[----:B------:R-:W-:Y:S02]  /*0cd0*/  @P0 SHF.R.U32.HI R11, RZ, R0, R15 ;  /* 0x00000000ff0b0219 */ /* 0x000fe4000001160f */
[----:B------:R-:W-:Y:S02]  /*0ce0*/  @P0 LOP3.LUT R8, R17, R10, RZ, 0xfc, !PT ;  /* 0x0000000a11080212 */ /* 0x000fe400078efcff */
[----:B----4-:R-:W-:Y:S02]  /*0cf0*/  @P0 SHF.L.U32 R13, R4, R25, RZ ;  /* 0x00000019040d0219 */ /* 0x010fe400000006ff */
[----:B------:R-:W-:Y:S01]  /*0d00*/  @P0 SHF.R.U64 R18, R21, R0, R23 ;  /* 0x0000000015120219 */ /* 0x000fe20000001217 */
[----:B------:R-:W-:Y:S01]  /*0d10*/  IMAD.SHL.U32 R10, R8, 0x4, RZ ;  /* 0x00000004080a7824 */ /* 0x000fe200078e00ff */
[----:B------:R-:W-:Y:S02]  /*0d20*/  @P0 LOP3.LUT R9, R12, R11, RZ, 0xfc, !PT ;  /* 0x0000000b0c090212 */ /* 0x000fe400078efcff */
[----:B------:R-:W-:-:S02]  /*0d30*/  @P0 SHF.L.U64.HI R25, R4, R25, R5 ;  /* 0x0000001904190219 */ /* 0x000fc40000010205 */
[----:B------:R-:W-:Y:S02]  /*0d40*/  @P0 SHF.R.U32.HI R0, RZ, R0, R23 ;  /* 0x00000000ff000219 */ /* 0x000fe40000011617 */
[----:B------:R-:W-:Y:S02]  /*0d50*/  @P0 LOP3.LUT R4, R13, R18, RZ, 0xfc, !PT ;  /* 0x000000120d040212 */ /* 0x000fe400078efcff */
[----:B------:R-:W-:Y:S02]  /*0d60*/  SHF.L.U64.HI R11, R8, 0x2, R9 ;  /* 0x00000002080b7819 */ /* 0x000fe40000010209 */
[----:B------:R-:W-:Y:S02]  /*0d70*/  @P0 LOP3.LUT R5, R25, R0, RZ, 0xfc, !PT ;  /* 0x0000000019050212 */ /* 0x000fe400078efcff */
[----:B------:R-:W-:Y:S02]  /*0d80*/  SHF.L.W.U32.HI R9, R9, 0x2, R4 ;  /* 0x0000000209097819 */ /* 0x000fe40000010e04 */
[----:B------:R-:W-:-:S02]  /*0d90*/  IADD3 RZ, P0, PT, RZ, -R10, RZ ;  /* 0x8000000affff7210 */ /* 0x000fc40007f1e0ff */
[----:B------:R-:W-:Y:S02]  /*0da0*/  LOP3.LUT R0, RZ, R11, RZ, 0x33, !PT ;  /* 0x0000000bff007212 */ /* 0x000fe400078e33ff */
[----:B------:R-:W-:Y:S02]  /*0db0*/  SHF.L.W.U32.HI R4, R4, 0x2, R5 ;  /* 0x0000000204047819 */ /* 0x000fe40000010e05 */
[----:B------:R-:W-:Y:S02]  /*0dc0*/  LOP3.LUT R8, RZ, R9, RZ, 0x33, !PT ;  /* 0x00000009ff087212 */ /* 0x000fe400078e33ff */
[----:B------:R-:W-:Y:S02]  /*0dd0*/  IADD3.X R12, P0, PT, RZ, R0, RZ, P0, !PT ;  /* 0x00000000ff0c7210 */ /* 0x000fe4000071e4ff */
[----:B------:R-:W-:Y:S02]  /*0de0*/  LOP3.LUT R0, RZ, R4, RZ, 0x33, !PT ;  /* 0x00000004ff007212 */ /* 0x000fe400078e33ff */
[----:B------:R-:W-:-:S02]  /*0df0*/  IADD3.X R8, P1, PT, RZ, R8, RZ, P0, !PT ;  /* 0x00000008ff087210 */ /* 0x000fc4000073e4ff */
[----:B------:R-:W-:-:S03]  /*0e00*/  ISETP.GT.U32.AND P2, PT, R9, -0x1, PT ;  /* 0xffffffff0900780c */ /* 0x000fc60003f44070 */
[----:B------:R-:W-:Y:S01]  /*0e10*/  IMAD.X R13, RZ, RZ, R0, P1 ;  /* 0x000000ffff0d7224 */ /* 0x000fe200008e0600 */
[----:B------:R-:W-:-:S04]  /*0e20*/  ISETP.GT.AND.EX P0, PT, R4, -0x1, PT, P2 ;  /* 0xffffffff0400780c */ /* 0x000fc80003f04320 */
[----:B------:R-:W-:Y:S02]  /*0e30*/  SEL R0, R4, R13, P0 ;  /* 0x0000000d04007207 */ /* 0x000fe40000000000 */
[----:B------:R-:W-:Y:S02]  /*0e40*/  SEL R9, R9, R8, P0 ;  /* 0x0000000809097207 */ /* 0x000fe40000000000 */
[----:B------:R-:W-:Y:S02]  /*0e50*/  ISETP.NE.U32.AND P1, PT, R0, RZ, PT ;  /* 0x000000ff0000720c */ /* 0x000fe40003f25070 */
[----:B------:R-:W-:Y:S02]  /*0e60*/  SEL R11, R11, R12, P0 ;  /* 0x0000000c0b0b7207 */ /* 0x000fe40000000000 */
[----:B------:R-:W-:Y:S01]  /*0e70*/  SEL R13, R9, R0, !P1 ;  /* 0x00000000090d7207 */ /* 0x000fe20004800000 */
[----:B------:R-:W-:-:S05]  /*0e80*/  @!P0 IMAD.MOV R10, RZ, RZ, -R10 ;  /* 0x000000ffff0a8224 */ /* 0x000fca00078e0a0a */
[----:B------:R-:W0:Y:S02]  /*0e90*/  FLO.U32 R13, R13 ;  /* 0x0000000d000d7300 */ /* 0x000e2400000e0000 */
[C---:B0-----:R-:W-:Y:S02]  /*0ea0*/  IADD3 R15, PT, PT, -R13.reuse, 0x1f, RZ ;  /* 0x0000001f0d0f7810 */ /* 0x041fe40007ffe1ff */
[----:B------:R-:W-:-:S03]  /*0eb0*/  IADD3 R8, PT, PT, -R13, 0x3f, RZ ;  /* 0x0000003f0d087810 */ /* 0x000fc60007ffe1ff */
[----:B------:R-:W-:-:S05]  /*0ec0*/  @P1 IMAD.MOV R8, RZ, RZ, R15 ;  /* 0x000000ffff081224 */ /* 0x000fca00078e020f */
[----:B------:R-:W-:-:S13]  /*0ed0*/  ISETP.NE.AND P1, PT, R8, RZ, PT ;  /* 0x000000ff0800720c */ /* 0x000fda0003f25270 */
[----:B------:R-:W-:Y:S05]  /*0ee0*/  @!P1 BRA `(.L_x_12) ;  /* 0x0000000000289947 */ /* 0x000fea0003800000 */
[--C-:B------:R-:W-:Y:S02]  /*0ef0*/  SHF.R.U64 R12, R10, 0x1, R11.reuse ;  /* 0x000000010a0c7819 */ /* 0x100fe4000000120b */
[C---:B------:R-:W-:Y:S02]  /*0f00*/  LOP3.LUT R10, R8.reuse, 0x3f, RZ, 0xc0, !PT ;  /* 0x0000003f080a7812 */ /* 0x040fe400078ec0ff */
[----:B------:R-:W-:Y:S02]  /*0f10*/  SHF.R.U32.HI R18, RZ, 0x1, R11 ;  /* 0x00000001ff127819 */ /* 0x000fe4000001160b */
[----:B------:R-:W-:Y:S02]  /*0f20*/  LOP3.LUT R11, R8, 0x3f, RZ, 0xc, !PT ;  /* 0x0000003f080b7812 */ /* 0x000fe400078e0cff */
[CC--:B------:R-:W-:Y:S02]  /*0f30*/  SHF.L.U64.HI R13, R9.reuse, R10.reuse, R0 ;  /* 0x0000000a090d7219 */ /* 0x0c0fe40000010200 */
[----:B------:R-:W-:-:S02]  /*0f40*/  SHF.L.U32 R10, R9, R10, RZ ;  /* 0x0000000a090a7219 */ /* 0x000fc400000006ff */
[-CC-:B------:R-:W-:Y:S02]  /*0f50*/  SHF.R.U64 R9, R12, R11.reuse, R18.reuse ;  /* 0x0000000b0c097219 */ /* 0x180fe40000001212 */
[----:B------:R-:W-:Y:S02]  /*0f60*/  SHF.R.U32.HI R0, RZ, R11, R18 ;  /* 0x0000000bff007219 */ /* 0x000fe40000011612 */
[----:B------:R-:W-:Y:S02]  /*0f70*/  LOP3.LUT R9, R10, R9, RZ, 0xfc, !PT ;  /* 0x000000090a097212 */ /* 0x000fe400078efcff */
[----:B------:R-:W-:-:S07]  /*0f80*/  LOP3.LUT R0, R13, R0, RZ, 0xfc, !PT ;  /* 0x000000000d007212 */ /* 0x000fce00078efcff */
.L_x_12:
[----:B------:R-:W-:Y:S05]  /*0f90*/  BSYNC.RECONVERGENT B2 ;  /* 0x0000000000027941 */ /* 0x000fea0003800200 */
.L_x_11:
[----:B------:R-:W-:-:S04]  /*0fa0*/  IMAD.WIDE.U32 R12, R9, 0x2168c235, RZ ;  /* 0x2168c235090c7825 */ /* 0x000fc800078e00ff */
[----:B------:R-:W-:Y:S01]  /*0fb0*/  IMAD.MOV.U32 R10, RZ, RZ, R13 ;  /* 0x000000ffff0a7224 */ /* 0x000fe200078e000d */
[----:B------:R-:W-:Y:S01]  /*0fc0*/  IADD3 RZ, P1, PT, R12, R12, RZ ;  /* 0x0000000c0cff7210 */ /* 0x000fe20007f3e0ff */
[----:B------:R-:W-:Y:S02]  /*0fd0*/  IMAD.MOV.U32 R11, RZ, RZ, RZ ;  /* 0x000000ffff0b7224 */ /* 0x000fe400078e00ff */
[----:B------:R-:W-:Y:S02]  /*0fe0*/  IMAD R13, R0, -0x36f0255e, RZ ;  /* 0xc90fdaa2000d7824 */ /* 0x000fe400078e02ff */
[----:B------:R-:W-:-:S04]  /*0ff0*/  IMAD.WIDE.U32 R10, R9, -0x36f0255e, R10 ;  /* 0xc90fdaa2090a7825 */ /* 0x000fc800078e000a */
[----:B------:R-:W-:-:S04]  /*1000*/  IMAD.HI.U32 R9, R0, -0x36f0255e, RZ ;  /* 0xc90fdaa200097827 */ /* 0x000fc800078e00ff */
[----:B------:R-:W-:-:S04]  /*1010*/  IMAD.WIDE.U32 R10, P2, R0, 0x2168c235, R10 ;  /* 0x2168c235000a7825 */ /* 0x000fc8000784000a */
[----:B------:R-:W-:Y:S01]  /*1020*/  IMAD.X R0, RZ, RZ, R9, P2 ;  /* 0x000000ffff007224 */ /* 0x000fe200010e0609 */
[----:B------:R-:W-:Y:S02]  /*1030*/  IADD3 R9, P2, PT, R13, R11, RZ ;  /* 0x0000000b0d097210 */ /* 0x000fe40007f5e0ff */
[----:B------:R-:W-:Y:S02]  /*1040*/  IADD3.X RZ, P1, PT, R10, R10, RZ, P1, !PT ;  /* 0x0000000a0aff7210 */ /* 0x000fe40000f3e4ff */
[C---:B------:R-:W-:Y:S01]  /*1050*/  ISETP.GT.U32.AND P3, PT, R9.reuse, RZ, PT ;  /* 0x000000ff0900720c */ /* 0x040fe20003f64070 */
[----:B------:R-:W-:Y:S01]  /*1060*/  IMAD.X R0, RZ, RZ, R0, P2 ;  /* 0x000000ffff007224 */ /* 0x000fe200010e0600 */
[----:B------:R-:W-:-:S04]  /*1070*/  IADD3.X R10, P2, PT, R9, R9, RZ, P1, !PT ;  /* 0x00000009090a7210 */ /* 0x000fc80000f5e4ff */
[C---:B------:R-:W-:Y:S01]  /*1080*/  ISETP.GT.AND.EX P1, PT, R0.reuse, RZ, PT, P3 ;  /* 0x000000ff0000720c */ /* 0x040fe20003f24330 */
[----:B------:R-:W-:-:S03]  /*1090*/  IMAD.X R11, R0, 0x1, R0, P2 ;  /* 0x00000001000b7824 */ /* 0x000fc600010e0600 */
[----:B------:R-:W-:Y:S02]  /*10a0*/  SEL R10, R10, R9, P1 ;  /* 0x000000090a0a7207 */ /* 0x000fe40000800000 */
[----:B------:R-:W-:Y:S02]  /*10b0*/  SEL R9, R11, R0, P1 ;  /* 0x000000000b097207 */ /* 0x000fe40000800000 */
[----:B------:R-:W-:Y:S02]  /*10c0*/  IADD3 R0, P2, PT, R10, 0x1, RZ ;  /* 0x000000010a007810 */ /* 0x000fe40007f5e0ff */
[----:B------:R-:W-:Y:S02]  /*10d0*/  SEL R11, RZ, 0xffffffff, !P1 ;  /* 0xffffffffff0b7807 */ /* 0x000fe40004800000 */
[----:B------:R-:W-:Y:S01]  /*10e0*/  LOP3.LUT P1, R19, R19, 0x80000000, RZ, 0xc0, !PT ;  /* 0x8000000013137812 */ /* 0x000fe2000782c0ff */
[----:B------:R-:W-:Y:S02]  /*10f0*/  IMAD.X R9, RZ, RZ, R9, P2 ;  /* 0x000000ffff097224 */ /* 0x000fe400010e0609 */
[----:B------:R-:W-:Y:S01]  /*1100*/  IMAD.IADD R10, R11, 0x1, -R8 ;  /* 0x000000010b0a7824 */ /* 0x000fe200078e0a08 */
[----:B------:R-:W-:-:S02]  /*1110*/  SHF.R.U32.HI R11, RZ, 0x1e, R5 ;  /* 0x0000001eff0b7819 */ /* 0x000fc40000011605 */
[----:B------:R-:W-:Y:S02]  /*1120*/  SHF.R.U64 R0, R0, 0xa, R9 ;  /* 0x0000000a00007819 */ /* 0x000fe40000001209 */
[----:B------:R-:W-:Y:S02]  /*1130*/  LEA.HI R4, R4, R11, RZ, 0x1 ;  /* 0x0000000b04047211 */ /* 0x000fe400078f08ff */
[----:B------:R-:W-:Y:S02]  /*1140*/  IADD3 R0, P2, PT, R0, 0x1, RZ ;  /* 0x0000000100007810 */ /* 0x000fe40007f5e0ff */
[----:B------:R-:W-:Y:S01]  /*1150*/  @!P0 LOP3.LUT R19, R19, 0x80000000, RZ, 0x3c, !PT ;  /* 0x8000000013138812 */ /* 0x000fe200078e3cff */
[----:B------:R-:W-:Y:S01]  /*1160*/  @P1 IMAD.MOV R4, RZ, RZ, -R4 ;  /* 0x000000ffff041224 */ /* 0x000fe200078e0a04 */
[----:B------:R-:W-:-:S04]  /*1170*/  LEA.HI.X R9, R9, RZ, RZ, 0x16, P2 ;  /* 0x000000ff09097211 */ /* 0x000fc800010fb4ff */
[--C-:B------:R-:W-:Y:S01]  /*1180*/  SHF.R.U64 R8, R0, 0x1, R9.reuse ;  /* 0x0000000100087819 */ /* 0x100fe20000001209 */
[----:B------:R-:W-:Y:S01]  /*1190*/  IMAD.SHL.U32 R0, R10, 0x100000, RZ ;  /* 0x001000000a007824 */ /* 0x000fe200078e00ff */
[----:B------:R-:W-:Y:S02]  /*11a0*/  SHF.R.U32.HI R5, RZ, 0x1, R9 ;  /* 0x00000001ff057819 */ /* 0x000fe40000011609 */
[----:B------:R-:W-:-:S04]  /*11b0*/  IADD3 R8, P2, P3, RZ, RZ, R8 ;  /* 0x000000ffff087210 */ /* 0x000fc80007b5e008 */
[----:B------:R-:W-:-:S04]  /*11c0*/  IADD3.X R0, PT, PT, R0, 0x3fe00000, R5, P2, P3 ;  /* 0x3fe0000000007810 */ /* 0x000fc800017e6405 */
[----:B------:R-:W-:-:S07]  /*11d0*/  LOP3.LUT R9, R0, R19, RZ, 0xfc, !PT ;  /* 0x0000001300097212 */ /* 0x000fce00078efcff */
.L_x_6:
[----:B------:R-:W-:Y:S02]  /*11e0*/  IMAD.MOV.U32 R17, RZ, RZ, 0x0 ;  /* 0x00000000ff117424 */ /* 0x000fe400078e00ff */
[----:B------:R-:W-:Y:S02]  /*11f0*/  IMAD.MOV.U32 R0, RZ, RZ, R4 ;  /* 0x000000ffff007224 */ /* 0x000fe400078e0004 */
[----:B------:R-:W-:Y:S05]  /*1200*/  RET.REL.NODEC R16 `(_Z7processPdS_) ;  /* 0xffffffec107c7950 */ /* 0x000fea0003c3ffff */
.L_x_13:
[----:B------:R-:W-:-:S00]  /*1210*/  BRA `(.L_x_13) ;  /* 0xfffffffc00fc7947 */ /* 0x000fc0000383ffff */
[----:B------:R-:W-:-:S00]  /*1220*/  NOP ;  /* 0x0000000000007918 */ /* 0x000fc00000000000 */
        /* <DEDUP_REMOVED lines=13> */
.L_x_14:


//--------------------- .nv.global.init           --------------------------
	.section	.nv.global.init,"aw",@progbits
	.align	16
.nv.global.init:
	.type		__cudart_sin_cos_coeffs,@object
	.size		__cudart_sin_cos_coeffs,(__cudart_i2opi_d - __cudart_sin_cos_coeffs)
__cudart_sin_cos_coeffs:
        /*0000*/ 	.byte	0x46, 0xd2, 0xb0, 0x2c, 0xf1, 0xe5, 0x5a, 0xbe, 0x92, 0xe3, 0xac, 0x69, 0xe3, 0x1d, 0xc7, 0x3e
        /*0010*/ 	.byte	0xa1, 0x62, 0xdb, 0x19, 0xa0, 0x01, 0x2a, 0xbf, 0x18, 0x08, 0x11, 0x11, 0x11, 0x11, 0x81, 0x3f
        /*0020*/ 	.byte	0x54, 0x55, 0x55, 0x55, 0x55, 0x55, 0xc5, 0xbf, 0x00, 0x00, 0x00, 0x00, 0x00, 0x00, 0x00, 0x00
        /*0030*/ 	.byte	0x00, 0x00, 0x00, 0x00, 0x00, 0x00, 0x00, 0x00, 0x64, 0x81, 0xfd, 0x20, 0x83, 0xff, 0xa8, 0xbd
        /*0040*/ 	.byte	0x28, 0x85, 0xef, 0xc1, 0xa7, 0xee, 0x21, 0x3e, 0xd9, 0xe6, 0x06, 0x8e, 0x4f, 0x7e, 0x92, 0xbe
        /*0050*/ 	.byte	0xe9, 0xbc, 0xdd, 0x19, 0xa0, 0x01, 0xfa, 0x3e, 0x47, 0x5d, 0xc1, 0x16, 0x6c, 0xc1, 0x56, 0xbf
        /*0060*/ 	.byte	0x51, 0x55, 0x55, 0x55, 0x55, 0x55, 0xa5, 0x3f, 0x00, 0x00, 0x00, 0x00, 0x00, 0x00, 0xe0, 0xbf
        /*0070*/ 	.byte	0x00, 0x00, 0x00, 0x00, 0x00, 0x00, 0xf0, 0x3f, 0x00, 0x00, 0x00, 0x00, 0x00, 0x00, 0x00, 0x00
	.type		__cudart_i2opi_d,@object
	.size		__cudart_i2opi_d,(.L_0 - __cudart_i2opi_d)
__cudart_i2opi_d:
        /* <DEDUP_REMOVED lines=9> */
.L_0:


//--------------------- .nv.shared.reserved.0     --------------------------
	.section	.nv.shared.reserved.0,"aw",@nobits
	.weak		__nv_reservedSMEM_offset_0_alias
	.size		__nv_reservedSMEM_offset_0_alias, 0, 64
	.other		__nv_reservedSMEM_offset_0_alias,@"STO_CUDA_RESERVED_SHARED STV_DEFAULT"
__nv_reservedSMEM_offset_0_alias:
	.zero		0
	.zero		64


//--------------------- .nv.constant0._Z7processPdS_ --------------------------
	.section	.nv.constant0._Z7processPdS_,"a",@progbits
	.sectionflags	@""
	.align	4
.nv.constant0._Z7processPdS_:
	.zero		912


//--------------------- SYMBOLS --------------------------

	.type		.nv.reservedSmem.offset0,@object
	.size		.nv.reservedSmem.offset0,0x4
